	.headerflags	@"EF_CUDA_TEXMODE_UNIFIED EF_CUDA_64BIT_ADDRESS EF_CUDA_ACCELERATORS EF_CUDA_SM90 EF_CUDA_VIRTUAL_SM(EF_CUDA_SM90)"
	.elftype	@"ET_EXEC"


//--------------------- .nv.info                  --------------------------
	.section	.nv.info,"",@"SHT_CUDA_INFO"
	.align	4


	//----- nvinfo : EIATTR_REGCOUNT
	.align		4
        /*0000*/ 	.byte	0x04, 0x2f
        /*0002*/ 	.short	(.L_1 - .L_0)
	.align		4
.L_0:
        /*0004*/ 	.word	index@(triton_poi_fused_cat_1)
        /*0008*/ 	.word	0x00000013


	//----- nvinfo : EIATTR_MIN_STACK_SIZE
	.align		4
.L_1:
        /*000c*/ 	.byte	0x04, 0x12
        /*000e*/ 	.short	(.L_3 - .L_2)
	.align		4
.L_2:
        /*0010*/ 	.word	index@(triton_poi_fused_cat_1)
        /*0014*/ 	.word	0x00000000


	//----- nvinfo : EIATTR_FRAME_SIZE
	.align		4
.L_3:
        /*0018*/ 	.byte	0x04, 0x11
        /*001a*/ 	.short	(.L_5 - .L_4)
	.align		4
.L_4:
        /*001c*/ 	.word	index@(triton_poi_fused_cat_1)
        /*0020*/ 	.word	0x00000000


	//----- nvinfo : EIATTR_MIN_STACK_SIZE
	.align		4
.L_5:
        /*0024*/ 	.byte	0x04, 0x12
        /*0026*/ 	.short	(.L_7 - .L_6)
	.align		4
.L_6:
        /*0028*/ 	.word	index@(triton_poi_fused_cat_1)
        /*002c*/ 	.word	0x00000000
.L_7:


//--------------------- .nv.info.triton_poi_fused_cat_1 --------------------------
	.section	.nv.info.triton_poi_fused_cat_1,"",@"SHT_CUDA_INFO"
	.sectionflags	@""
	.align	4


	//----- nvinfo : EIATTR_CUDA_API_VERSION
	.align		4
        /*0000*/ 	.byte	0x04, 0x37
        /*0002*/ 	.short	(.L_9 - .L_8)
.L_8:
        /*0004*/ 	.word	0x0000007c


	//----- nvinfo : EIATTR_KPARAM_INFO
	.align		4
.L_9:
        /*0008*/ 	.byte	0x04, 0x17
        /*000a*/ 	.short	(.L_11 - .L_10)
.L_10:
        /*000c*/ 	.word	0x00000000
        /*0010*/ 	.short	0x0004
        /*0012*/ 	.short	0x0020
        /*0014*/ 	.byte	0x00, 0xf0, 0x11, 0x00


	//----- nvinfo : EIATTR_KPARAM_INFO
	.align		4
.L_11:
        /*0018*/ 	.byte	0x04, 0x17
        /*001a*/ 	.short	(.L_13 - .L_12)
.L_12:
        /*001c*/ 	.word	0x00000000
        /*0020*/ 	.short	0x0003
        /*0022*/ 	.short	0x0018
        /*0024*/ 	.byte	0x00, 0xf4, 0x21, 0x00


	//----- nvinfo : EIATTR_KPARAM_INFO
	.align		4
.L_13:
        /*0028*/ 	.byte	0x04, 0x17
        /*002a*/ 	.short	(.L_15 - .L_14)
.L_14:
        /*002c*/ 	.word	0x00000000
        /*0030*/ 	.short	0x0002
        /*0032*/ 	.short	0x0010
        /*0034*/ 	.byte	0x00, 0xf4, 0x21, 0x00


	//----- nvinfo : EIATTR_KPARAM_INFO
	.align		4
.L_15:
        /*0038*/ 	.byte	0x04, 0x17
        /*003a*/ 	.short	(.L_17 - .L_16)
.L_16:
        /*003c*/ 	.word	0x00000000
        /*0040*/ 	.short	0x0001
        /*0042*/ 	.short	0x0008
        /*0044*/ 	.byte	0x00, 0xf4, 0x21, 0x00


	//----- nvinfo : EIATTR_KPARAM_INFO
	.align		4
.L_17:
        /*0048*/ 	.byte	0x04, 0x17
        /*004a*/ 	.short	(.L_19 - .L_18)
.L_18:
        /*004c*/ 	.word	0x00000000
        /*0050*/ 	.short	0x0000
        /*0052*/ 	.short	0x0000
        /*0054*/ 	.byte	0x00, 0xf4, 0x21, 0x00


	//----- nvinfo : EIATTR_SPARSE_MMA_MASK
	.align		4
.L_19:
        /*0058*/ 	.byte	0x03, 0x50
        /*005a*/ 	.short	0x0000


	//----- nvinfo : EIATTR_MAXREG_COUNT
	.align		4
        /*005c*/ 	.byte	0x03, 0x1b
        /*005e*/ 	.short	0x00ff


	//----- nvinfo : EIATTR_EXIT_INSTR_OFFSETS
	.align		4
        /*0060*/ 	.byte	0x04, 0x1c
        /*0062*/ 	.short	(.L_21 - .L_20)


	//   ....[0]....
.L_20:
        /*0064*/ 	.word	0x00000380


	//   ....[1]....
        /*0068*/ 	.word	0x000003a0


	//----- nvinfo : EIATTR_REQNTID
	.align		4
.L_21:
        /*006c*/ 	.byte	0x04, 0x10
        /*006e*/ 	.short	(.L_23 - .L_22)
.L_22:
        /*0070*/ 	.word	0x00000080
        /*0074*/ 	.word	0x00000001
        /*0078*/ 	.word	0x00000001


	//----- nvinfo : EIATTR_CBANK_PARAM_SIZE
	.align		4
.L_23:
        /*007c*/ 	.byte	0x03, 0x19
        /*007e*/ 	.short	0x0024


	//----- nvinfo : EIATTR_PARAM_CBANK
	.align		4
        /*0080*/ 	.byte	0x04, 0x0a
        /*0082*/ 	.short	(.L_25 - .L_24)
	.align		4
.L_24:
        /*0084*/ 	.word	index@(.nv.constant0.triton_poi_fused_cat_1)
        /*0088*/ 	.short	0x0210
        /*008a*/ 	.short	0x0024


	//----- nvinfo : EIATTR_SW_WAR
	.align		4
.L_25:
        /*008c*/ 	.byte	0x04, 0x36
        /*008e*/ 	.short	(.L_27 - .L_26)
.L_26:
        /*0090*/ 	.word	0x00000008
.L_27:


//--------------------- .nv.callgraph             --------------------------
	.section	.nv.callgraph,"",@"SHT_CUDA_CALLGRAPH"
	.align	4
	.sectionentsize	8
	.align		4
        /*0000*/ 	.word	0x00000000
	.align		4
        /*0004*/ 	.word	0xffffffff
	.align		4
        /*0008*/ 	.word	0x00000000
	.align		4
        /*000c*/ 	.word	0xfffffffe
	.align		4
        /*0010*/ 	.word	0x00000000
	.align		4
        /*0014*/ 	.word	0xfffffffd
	.align		4
        /*0018*/ 	.word	0x00000000
	.align		4
        /*001c*/ 	.word	0xfffffffc


//--------------------- .text.triton_poi_fused_cat_1 --------------------------
	.section	.text.triton_poi_fused_cat_1,"ax",@progbits
	.align	128
        .global         triton_poi_fused_cat_1
        .type           triton_poi_fused_cat_1,@function
        .size           triton_poi_fused_cat_1,(.L_x_1 - triton_poi_fused_cat_1)
        .other          triton_poi_fused_cat_1,@"STO_CUDA_ENTRY STV_DEFAULT"
triton_poi_fused_cat_1:
.text.triton_poi_fused_cat_1:
[----:B------:R-:W0:Y:S02]  /*0000*/  LDC R1, c[0x0][0x28] ;  /* 0x00000a00ff017b82 */ /* 0x000e240000000800 */
[----:B------:R-:W1:Y:S01]  /*0010*/  S2R R0, SR_TID.X ;  /* 0x0000000000007919 */ /* 0x000e620000002100 */
[----:B------:R-:W-:Y:S01]  /*0020*/  CS2R R14, SRZ ;  /* 0x00000000000e7805 */ /* 0x000fe2000001ff00 */
[----:B------:R-:W-:Y:S01]  /*0030*/  ULDC.64 UR4, c[0x0][0x208] ;  /* 0x0000820000047ab9 */ /* 0x000fe20000000a00 */
[----:B------:R-:W2:Y:S01]  /*0040*/  S2R R5, SR_CTAID.X ;  /* 0x0000000000057919 */ /* 0x000ea20000002500 */
[----:B-1----:R-:W-:Y:S01]  /*0050*/  IMAD.SHL.U32 R0, R0, 0x2, RZ ;  /* 0x0000000200007824 */ /* 0x002fe200078e00ff */
[----:B--2---:R-:W-:-:S04]  /*0060*/  SHF.R.S32.HI R3, RZ, 0x17, R5 ;  /* 0x00000017ff037819 */ /* 0x004fc80000011405 */
[----:B------:R-:W-:Y:S02]  /*0070*/  LOP3.LUT R0, R0, 0xfe, RZ, 0xc0, !PT ;  /* 0x000000fe00007812 */ /* 0x000fe400078ec0ff */
[----:B------:R-:W-:-:S03]  /*0080*/  SGXT R3, R3, 0x1 ;  /* 0x000000010303781a */ /* 0x000fc60000000200 */
[----:B------:R-:W-:Y:S02]  /*0090*/  IMAD R0, R5, 0x100, R0 ;  /* 0x0000010005007824 */ /* 0x000fe400078e0200 */
[----:B------:R-:W1:Y:S03]  /*00a0*/  LDC.64 R4, c[0x0][0x220] ;  /* 0x00008800ff047b82 */ /* 0x000e660000000a00 */
[----:B------:R-:W-:Y:S02]  /*00b0*/  LEA.HI R6, R3, R0, RZ, 0x4 ;  /* 0x0000000003067211 */ /* 0x000fe400078f20ff */
[----:B------:R-:W-:Y:S02]  /*00c0*/  SHF.R.S32.HI R9, RZ, 0x1f, R0 ;  /* 0x0000001fff097819 */ /* 0x000fe40000011400 */
[----:B------:R-:W-:Y:S01]  /*00d0*/  SHF.R.S32.HI R7, RZ, 0x4, R6 ;  /* 0x00000004ff077819 */ /* 0x000fe20000011406 */
[----:B------:R-:W2:Y:S01]  /*00e0*/  LDC.64 R2, c[0x0][0x218] ;  /* 0x00008600ff027b82 */ /* 0x000ea20000000a00 */
[----:B------:R-:W-:-:S02]  /*00f0*/  LOP3.LUT R11, R6, 0xfffffff0, RZ, 0xc0, !PT ;  /* 0xfffffff0060b7812 */ /* 0x000fc400078ec0ff */
[----:B------:R-:W-:Y:S02]  /*0100*/  LEA.HI R8, R7, R7, RZ, 0x3 ;  /* 0x0000000707087211 */ /* 0x000fe400078f18ff */
[----:B------:R-:W-:Y:S01]  /*0110*/  LEA.HI R9, R9, R0, RZ, 0x7 ;  /* 0x0000000009097211 */ /* 0x000fe200078f38ff */
[----:B------:R-:W-:Y:S01]  /*0120*/  IMAD.IADD R11, R0, 0x1, -R11 ;  /* 0x00000001000b7824 */ /* 0x000fe200078e0a0b */
[----:B------:R-:W-:Y:S02]  /*0130*/  LOP3.LUT R8, R8, 0xfffffff8, RZ, 0xc0, !PT ;  /* 0xfffffff808087812 */ /* 0x000fe400078ec0ff */
[----:B------:R-:W-:-:S03]  /*0140*/  ISETP.GE.AND P0, PT, R0, 0x200, PT ;  /* 0x000002000000780c */ /* 0x000fc60003f06270 */
[----:B------:R-:W-:Y:S01]  /*0150*/  IMAD.IADD R10, R7, 0x1, -R8 ;  /* 0x00000001070a7824 */ /* 0x000fe200078e0a08 */
[----:B------:R-:W-:Y:S01]  /*0160*/  SHF.R.S32.HI R8, RZ, 0x7, R9 ;  /* 0x00000007ff087819 */ /* 0x000fe20000011409 */
[----:B------:R-:W3:Y:S01]  /*0170*/  LDC.64 R6, c[0x0][0x210] ;  /* 0x00008400ff067b82 */ /* 0x000ee20000000a00 */
[----:B------:R-:W-:Y:S01]  /*0180*/  LOP3.LUT R9, R9, 0xffffff80, RZ, 0xc0, !PT ;  /* 0xffffff8009097812 */ /* 0x000fe200078ec0ff */
[C---:B------:R-:W-:Y:S01]  /*0190*/  VIADD R12, R10.reuse, 0xfffffffc ;  /* 0xfffffffc0a0c7836 */ /* 0x040fe20000000000 */
[----:B------:R-:W-:Y:S01]  /*01a0*/  ISETP.GT.AND P3, PT, R10, 0x3, !P0 ;  /* 0x000000030a00780c */ /* 0x000fe20004764270 */
[----:B------:R-:W-:Y:S01]  /*01b0*/  IMAD R11, R8, 0x40, R11 ;  /* 0x00000040080b7824 */ /* 0x000fe200078e020b */
[----:B------:R-:W-:Y:S01]  /*01c0*/  ISETP.GE.AND P1, PT, R10, 0x4, PT ;  /* 0x000000040a00780c */ /* 0x000fe20003f26270 */
[----:B-1----:R-:W-:-:S03]  /*01d0*/  IMAD.WIDE R4, R12, 0x4, R4 ;  /* 0x000000040c047825 */ /* 0x002fc600078e0204 */
[----:B------:R-:W-:Y:S01]  /*01e0*/  ISETP.LT.AND P2, PT, R0, 0x200, !P1 ;  /* 0x000002000000780c */ /* 0x000fe20004f41270 */
[----:B------:R-:W-:Y:S01]  /*01f0*/  IMAD R11, R12, 0x10, R11 ;  /* 0x000000100c0b7824 */ /* 0x000fe200078e020b */
[----:B------:R-:W-:Y:S01]  /*0200*/  CS2R R12, SRZ ;  /* 0x00000000000c7805 */ /* 0x000fe2000001ff00 */
[----:B------:R-:W-:Y:S02]  /*0210*/  IMAD.IADD R9, R0, 0x1, -R9 ;  /* 0x0000000100097824 */ /* 0x000fe400078e0a09 */
[----:B--2---:R-:W-:Y:S02]  /*0220*/  IMAD.WIDE R2, R11, 0x4, R2 ;  /* 0x000000040b027825 */ /* 0x004fe400078e0202 */
[----:B------:R-:W2:Y:S02]  /*0230*/  @P3 LDG.E.EL R14, desc[UR4][R4.64] ;  /* 0x00000004040e3981 */ /* 0x000ea4000c2e1900 */
[----:B------:R-:W-:Y:S02]  /*0240*/  IMAD R9, R8, 0x40, R9 ;  /* 0x0000004008097824 */ /* 0x000fe400078e0209 */
[----:B------:R1:W4:Y:S01]  /*0250*/  @P3 LDG.E.64 R12, desc[UR4][R2.64] ;  /* 0x00000004020c3981 */ /* 0x000322000c1e1b00 */
[----:B------:R-:W-:-:S03]  /*0260*/  CS2R R10, SRZ ;  /* 0x00000000000a7805 */ /* 0x000fc6000001ff00 */
[----:B------:R-:W5:Y:S01]  /*0270*/  @P3 LDG.E.EL R15, desc[UR4][R4.64] ;  /* 0x00000004040f3981 */ /* 0x000f62000c2e1900 */
[----:B---3--:R-:W-:Y:S02]  /*0280*/  IMAD.WIDE R6, R9, 0x4, R6 ;  /* 0x0000000409067825 */ /* 0x008fe400078e0206 */
[----:B------:R-:W1:Y:S03]  /*0290*/  LDC.64 R8, c[0x0][0x228] ;  /* 0x00008a00ff087b82 */ /* 0x000e660000000a00 */
[----:B------:R-:W3:Y:S01]  /*02a0*/  @P2 LDG.E.64 R10, desc[UR4][R6.64] ;  /* 0x00000004060a2981 */ /* 0x000ee2000c1e1b00 */
[----:B-1----:R-:W-:Y:S01]  /*02b0*/  IMAD.WIDE R2, R0, 0x4, R8 ;  /* 0x0000000400027825 */ /* 0x002fe200078e0208 */
[----:B----4-:R-:W-:Y:S02]  /*02c0*/  SEL R16, R13, RZ, P3 ;  /* 0x000000ff0d107207 */ /* 0x010fe40001800000 */
[----:B------:R-:W-:-:S02]  /*02d0*/  SEL R12, R12, RZ, P3 ;  /* 0x000000ff0c0c7207 */ /* 0x000fc40001800000 */
[----:B-----5:R-:W-:Y:S02]  /*02e0*/  SEL R15, R15, RZ, P3 ;  /* 0x000000ff0f0f7207 */ /* 0x020fe40001800000 */
[----:B--2---:R-:W-:Y:S02]  /*02f0*/  SEL R13, R14, RZ, P3 ;  /* 0x000000ff0e0d7207 */ /* 0x004fe40001800000 */
[C---:B------:R-:W-:Y:S01]  /*0300*/  FSETP.GEU.AND P4, PT, R16.reuse, -R15, PT ;  /* 0x8000000f1000720b */ /* 0x040fe20003f8e000 */
[----:B------:R-:W-:Y:S01]  /*0310*/  FADD R15, R16, R15 ;  /* 0x0000000f100f7221 */ /* 0x000fe20000000000 */
[C---:B------:R-:W-:Y:S01]  /*0320*/  FSETP.GEU.AND P3, PT, R12.reuse, -R13, PT ;  /* 0x8000000d0c00720b */ /* 0x040fe20003f6e000 */
[----:B------:R-:W-:Y:S01]  /*0330*/  FADD R4, R12, R13 ;  /* 0x0000000d0c047221 */ /* 0x000fe20000000000 */
[----:B---3--:R-:W-:Y:S02]  /*0340*/  SEL R10, R10, RZ, P2 ;  /* 0x000000ff0a0a7207 */ /* 0x008fe40001000000 */
[----:B------:R-:W-:-:S02]  /*0350*/  SEL R11, R11, RZ, P2 ;  /* 0x000000ff0b0b7207 */ /* 0x000fc40001000000 */
[----:B------:R-:W-:Y:S02]  /*0360*/  @P1 FSEL R10, R4, RZ, P3 ;  /* 0x000000ff040a1208 */ /* 0x000fe40001800000 */
[----:B------:R-:W-:Y:S01]  /*0370*/  @P1 FSEL R11, R15, RZ, P4 ;  /* 0x000000ff0f0b1208 */ /* 0x000fe20002000000 */
[----:B------:R-:W-:Y:S06]  /*0380*/  @P0 EXIT ;  /* 0x000000000000094d */ /* 0x000fec0003800000 */
[----:B------:R-:W-:Y:S01]  /*0390*/  STG.E.64 desc[UR4][R2.64], R10 ;  /* 0x0000000a02007986 */ /* 0x000fe2000c101b04 */
[----:B------:R-:W-:Y:S05]  /*03a0*/  EXIT ;  /* 0x000000000000794d */ /* 0x000fea0003800000 */
.L_x_0:
[----:B------:R-:W-:-:S00]  /*03b0*/  BRA `(.L_x_0) ;  /* 0xfffffffc00fc7947 */ /* 0x000fc0000383ffff */
[----:B------:R-:W-:-:S00]  /*03c0*/  NOP ;  /* 0x0000000000007918 */ /* 0x000fc00000000000 */
        /* <DEDUP_REMOVED lines=11> */
.L_x_1:


//--------------------- .nv.constant0.triton_poi_fused_cat_1 --------------------------
	.section	.nv.constant0.triton_poi_fused_cat_1,"a",@progbits
	.sectionflags	@""
	.align	4
.nv.constant0.triton_poi_fused_cat_1:
	.zero		564
